//
// Generated by NVIDIA NVVM Compiler
//
// Compiler Build ID: CL-36424714
// Cuda compilation tools, release 13.0, V13.0.88
// Based on NVVM 20.0.0
//

.version 9.0
.target sm_100
.address_size 64

	// .globl	_Z7iniDataiiPfS_

.visible .entry _Z7iniDataiiPfS_(
	.param .u32 _Z7iniDataiiPfS__param_0,
	.param .u32 _Z7iniDataiiPfS__param_1,
	.param .u64 .ptr .align 1 _Z7iniDataiiPfS__param_2,
	.param .u64 .ptr .align 1 _Z7iniDataiiPfS__param_3
)
{
	.reg .pred 	%p<6>;
	.reg .b32 	%r<21>;
	.reg .b32 	%f<2>;
	.reg .b64 	%rd<11>;

	ld.param.u32 	%r3, [_Z7iniDataiiPfS__param_0];
	ld.param.u32 	%r5, [_Z7iniDataiiPfS__param_1];
	ld.param.u64 	%rd1, [_Z7iniDataiiPfS__param_2];
	ld.param.u64 	%rd2, [_Z7iniDataiiPfS__param_3];
	mov.u32 	%r6, %ctaid.x;
	mov.u32 	%r7, %ntid.x;
	mov.u32 	%r8, %tid.x;
	mad.lo.s32 	%r1, %r6, %r7, %r8;
	mov.u32 	%r9, %ctaid.y;
	mov.u32 	%r10, %ntid.y;
	mov.u32 	%r11, %tid.y;
	mad.lo.s32 	%r12, %r9, %r10, %r11;
	setp.lt.s32 	%p1, %r1, 0;
	setp.ge.s32 	%p2, %r1, %r3;
	setp.ge.s32 	%p3, %r12, %r5;
	or.pred  	%p4, %p2, %p3;
	or.pred  	%p5, %p4, %p1;
	@%p5 bra 	$L__BB0_2;
	cvta.to.global.u64 	%rd3, %rd1;
	cvta.to.global.u64 	%rd4, %rd2;
	not.b32 	%r13, %r1;
	add.s32 	%r14, %r3, %r13;
	not.b32 	%r15, %r12;
	add.s32 	%r16, %r5, %r15;
	mul.lo.s32 	%r17, %r12, %r1;
	mul.lo.s32 	%r18, %r17, %r14;
	mul.lo.s32 	%r19, %r18, %r16;
	cvt.rn.f32.s32 	%f1, %r19;
	mul.lo.s32 	%r20, %r5, %r1;
	cvt.u64.u32 	%rd5, %r20;
	cvt.u64.u32 	%rd6, %r12;
	add.s64 	%rd7, %rd5, %rd6;
	shl.b64 	%rd8, %rd7, 2;
	add.s64 	%rd9, %rd3, %rd8;
	st.global.f32 	[%rd9], %f1;
	add.s64 	%rd10, %rd4, %rd8;
	st.global.f32 	[%rd10], %f1;
$L__BB0_2:
	ret;

}
	// .globl	_Z6updateiiiPiP5ParmsPfS2_
.visible .entry _Z6updateiiiPiP5ParmsPfS2_(
	.param .u32 _Z6updateiiiPiP5ParmsPfS2__param_0,
	.param .u32 _Z6updateiiiPiP5ParmsPfS2__param_1,
	.param .u32 _Z6updateiiiPiP5ParmsPfS2__param_2,
	.param .u64 .ptr .align 1 _Z6updateiiiPiP5ParmsPfS2__param_3,
	.param .u64 .ptr .align 1 _Z6updateiiiPiP5ParmsPfS2__param_4,
	.param .u64 .ptr .align 1 _Z6updateiiiPiP5ParmsPfS2__param_5,
	.param .u64 .ptr .align 1 _Z6updateiiiPiP5ParmsPfS2__param_6
)
{
	.reg .pred 	%p<9>;
	.reg .b32 	%r<21>;
	.reg .b32 	%f<14>;
	.reg .b64 	%rd<23>;
	.reg .b64 	%fd<12>;

	ld.param.u32 	%r5, [_Z6updateiiiPiP5ParmsPfS2__param_0];
	ld.param.u32 	%r3, [_Z6updateiiiPiP5ParmsPfS2__param_1];
	ld.param.u32 	%r4, [_Z6updateiiiPiP5ParmsPfS2__param_2];
	ld.param.u64 	%rd2, [_Z6updateiiiPiP5ParmsPfS2__param_3];
	ld.param.u64 	%rd3, [_Z6updateiiiPiP5ParmsPfS2__param_4];
	ld.param.u64 	%rd4, [_Z6updateiiiPiP5ParmsPfS2__param_5];
	ld.param.u64 	%rd5, [_Z6updateiiiPiP5ParmsPfS2__param_6];
	mov.u32 	%r7, %ctaid.x;
	mov.u32 	%r8, %ntid.x;
	mov.u32 	%r9, %tid.x;
	mad.lo.s32 	%r10, %r7, %r8, %r9;
	mov.u32 	%r11, %ctaid.y;
	mov.u32 	%r12, %ntid.y;
	mov.u32 	%r13, %tid.y;
	mad.lo.s32 	%r2, %r11, %r12, %r13;
	setp.lt.s32 	%p1, %r10, 1;
	add.s32 	%r14, %r5, -1;
	setp.ge.s32 	%p2, %r10, %r14;
	or.pred  	%p3, %p1, %p2;
	@%p3 bra 	$L__BB1_5;
	setp.eq.s32 	%p4, %r2, 0;
	add.s32 	%r15, %r3, -1;
	setp.ge.s32 	%p5, %r2, %r15;
	or.pred  	%p6, %p4, %p5;
	@%p6 bra 	$L__BB1_5;
	cvta.to.global.u64 	%rd6, %rd3;
	cvta.to.global.u64 	%rd7, %rd4;
	mul.lo.s32 	%r16, %r3, %r10;
	cvt.s64.s32 	%rd8, %r16;
	cvt.u64.u32 	%rd9, %r2;
	add.s64 	%rd10, %rd8, %rd9;
	shl.b64 	%rd11, %rd10, 2;
	add.s64 	%rd1, %rd7, %rd11;
	ld.global.f32 	%f2, [%rd1];
	cvt.f64.f32 	%fd1, %f2;
	ld.global.f32 	%f3, [%rd6];
	cvt.f64.f32 	%fd2, %f3;
	add.s32 	%r17, %r16, %r3;
	cvt.s64.s32 	%rd12, %r17;
	add.s64 	%rd13, %rd12, %rd9;
	shl.b64 	%rd14, %rd13, 2;
	add.s64 	%rd15, %rd7, %rd14;
	ld.global.f32 	%f4, [%rd15];
	shl.b32 	%r18, %r3, 1;
	sub.s32 	%r19, %r17, %r18;
	cvt.s64.s32 	%rd16, %r19;
	add.s64 	%rd17, %rd16, %rd9;
	shl.b64 	%rd18, %rd17, 2;
	add.s64 	%rd19, %rd7, %rd18;
	ld.global.f32 	%f5, [%rd19];
	add.f32 	%f6, %f4, %f5;
	cvt.f64.f32 	%fd3, %f6;
	add.f64 	%fd4, %fd1, %fd1;
	sub.f64 	%fd5, %fd3, %fd4;
	fma.rn.f64 	%fd6, %fd5, %fd2, %fd1;
	ld.global.f32 	%f7, [%rd6+4];
	cvt.f64.f32 	%fd7, %f7;
	ld.global.f32 	%f8, [%rd1+4];
	ld.global.f32 	%f9, [%rd1+-4];
	add.f32 	%f10, %f8, %f9;
	cvt.f64.f32 	%fd8, %f10;
	sub.f64 	%fd9, %fd8, %fd4;
	fma.rn.f64 	%fd10, %fd9, %fd7, %fd6;
	cvt.rn.f32.f64 	%f1, %fd10;
	cvta.to.global.u64 	%rd20, %rd5;
	add.s64 	%rd21, %rd20, %rd11;
	st.global.f32 	[%rd21], %f1;
	setp.eq.s32 	%p7, %r4, 0;
	@%p7 bra 	$L__BB1_5;
	ld.global.f32 	%f11, [%rd1];
	sub.f32 	%f12, %f1, %f11;
	abs.f32 	%f13, %f12;
	cvt.f64.f32 	%fd11, %f13;
	setp.geu.f64 	%p8, %fd11, 0d3F847AE147AE147B;
	@%p8 bra 	$L__BB1_5;
	cvta.to.global.u64 	%rd22, %rd2;
	mov.b32 	%r20, 1;
	st.global.u32 	[%rd22], %r20;
$L__BB1_5:
	ret;

}


// ===== COMPILED SASS (sm_100) =====

	.target	sm_100

	.elftype	@"ET_EXEC"


//--------------------- .note.nv.tkinfo           --------------------------
	.section	.note.nv.tkinfo,"",@"SHT_NOTE"
	.sectionflags	@"SHF_NOTE_NV_TKINFO"
	.tkinfo
        /*0018*/ 	.word	0x00000002
        /*0030*/ 	.string	""
        /*0030*/ 	.string	"ptxas"
        /*0030*/ 	.string	"Cuda compilation tools, release 13.0, V13.0.88"
        /*0030*/ 	.string	"Build cuda_13.0.r13.0/compiler.36424714_0"
        /*0030*/ 	.string	"-arch sm_100 -m 64 "



//--------------------- .note.nv.cuinfo           --------------------------
	.section	.note.nv.cuinfo,"",@"SHT_NOTE"
	.sectionflags	@"SHF_NOTE_NV_CUINFO"
        /*0018*/ 	.short	0x0002
        /*001a*/ 	.short	0x0064
        /*001c*/ 	.short	0x0082
	.zero		2


//--------------------- .nv.info                  --------------------------
	.section	.nv.info,"",@"SHT_CUDA_INFO"
	.align	4


	//----- nvinfo : EIATTR_REGCOUNT
	.align		4
        /*0000*/ 	.byte	0x04, 0x2f
        /*0002*/ 	.short	(.L_1 - .L_0)
	.align		4
.L_0:
        /*0004*/ 	.word	index@(_Z7iniDataiiPfS_)
        /*0008*/ 	.word	0x0000000a


	//----- nvinfo : EIATTR_FRAME_SIZE
	.align		4
.L_1:
        /*000c*/ 	.byte	0x04, 0x11
        /*000e*/ 	.short	(.L_3 - .L_2)
	.align		4
.L_2:
        /*0010*/ 	.word	index@(_Z7iniDataiiPfS_)
        /*0014*/ 	.word	0x00000000


	//----- nvinfo : EIATTR_REGCOUNT
	.align		4
.L_3:
        /*0018*/ 	.byte	0x04, 0x2f
        /*001a*/ 	.short	(.L_5 - .L_4)
	.align		4
.L_4:
        /*001c*/ 	.word	index@(_Z6updateiiiPiP5ParmsPfS2_)
        /*0020*/ 	.word	0x0000001b


	//----- nvinfo : EIATTR_FRAME_SIZE
	.align		4
.L_5:
        /*0024*/ 	.byte	0x04, 0x11
        /*0026*/ 	.short	(.L_7 - .L_6)
	.align		4
.L_6:
        /*0028*/ 	.word	index@(_Z6updateiiiPiP5ParmsPfS2_)
        /*002c*/ 	.word	0x00000000


	//----- nvinfo : EIATTR_MIN_STACK_SIZE
	.align		4
.L_7:
        /*0030*/ 	.byte	0x04, 0x12
        /*0032*/ 	.short	(.L_9 - .L_8)
	.align		4
.L_8:
        /*0034*/ 	.word	index@(_Z6updateiiiPiP5ParmsPfS2_)
        /*0038*/ 	.word	0x00000000


	//----- nvinfo : EIATTR_MIN_STACK_SIZE
	.align		4
.L_9:
        /*003c*/ 	.byte	0x04, 0x12
        /*003e*/ 	.short	(.L_11 - .L_10)
	.align		4
.L_10:
        /*0040*/ 	.word	index@(_Z7iniDataiiPfS_)
        /*0044*/ 	.word	0x00000000
.L_11:


//--------------------- .nv.compat                --------------------------
	.section	.nv.compat,"",@"SHT_CUDA_COMPAT_INFO"
	.align	4
        /*0000*/ 	.byte	0x02, 0x09, 0x00, 0x00, 0x02, 0x02, 0x01, 0x00, 0x02, 0x05, 0x05, 0x00, 0x03, 0x07, 0x01, 0x01
        /*0010*/ 	.byte	0x02, 0x03, 0x00, 0x00, 0x02, 0x06, 0x01, 0x00, 0x04, 0x0b, 0x08, 0x00, 0x01, 0x00, 0x00, 0x00
        /*0020*/ 	.byte	0x00, 0x00, 0x00, 0x00


//--------------------- .nv.info._Z6updateiiiPiP5ParmsPfS2_ --------------------------
	.section	.nv.info._Z6updateiiiPiP5ParmsPfS2_,"",@"SHT_CUDA_INFO"
	.sectionflags	@""
	.align	4


	//----- nvinfo : EIATTR_CUDA_API_VERSION
	.align		4
        /*0000*/ 	.byte	0x04, 0x37
        /*0002*/ 	.short	(.L_13 - .L_12)
.L_12:
        /*0004*/ 	.word	0x00000082


	//----- nvinfo : EIATTR_KPARAM_INFO
	.align		4
.L_13:
        /*0008*/ 	.byte	0x04, 0x17
        /*000a*/ 	.short	(.L_15 - .L_14)
.L_14:
        /*000c*/ 	.word	0x00000000
        /*0010*/ 	.short	0x0006
        /*0012*/ 	.short	0x0028
        /*0014*/ 	.byte	0x00, 0xf5, 0x21, 0x00


	//----- nvinfo : EIATTR_KPARAM_INFO
	.align		4
.L_15:
        /*0018*/ 	.byte	0x04, 0x17
        /*001a*/ 	.short	(.L_17 - .L_16)
.L_16:
        /*001c*/ 	.word	0x00000000
        /*0020*/ 	.short	0x0005
        /*0022*/ 	.short	0x0020
        /*0024*/ 	.byte	0x00, 0xf5, 0x21, 0x00


	//----- nvinfo : EIATTR_KPARAM_INFO
	.align		4
.L_17:
        /*0028*/ 	.byte	0x04, 0x17
        /*002a*/ 	.short	(.L_19 - .L_18)
.L_18:
        /*002c*/ 	.word	0x00000000
        /*0030*/ 	.short	0x0004
        /*0032*/ 	.short	0x0018
        /*0034*/ 	.byte	0x00, 0xf5, 0x21, 0x00


	//----- nvinfo : EIATTR_KPARAM_INFO
	.align		4
.L_19:
        /*0038*/ 	.byte	0x04, 0x17
        /*003a*/ 	.short	(.L_21 - .L_20)
.L_20:
        /*003c*/ 	.word	0x00000000
        /*0040*/ 	.short	0x0003
        /*0042*/ 	.short	0x0010
        /*0044*/ 	.byte	0x00, 0xf5, 0x21, 0x00


	//----- nvinfo : EIATTR_KPARAM_INFO
	.align		4
.L_21:
        /*0048*/ 	.byte	0x04, 0x17
        /*004a*/ 	.short	(.L_23 - .L_22)
.L_22:
        /*004c*/ 	.word	0x00000000
        /*0050*/ 	.short	0x0002
        /*0052*/ 	.short	0x0008
        /*0054*/ 	.byte	0x00, 0xf0, 0x11, 0x00


	//----- nvinfo : EIATTR_KPARAM_INFO
	.align		4
.L_23:
        /*0058*/ 	.byte	0x04, 0x17
        /*005a*/ 	.short	(.L_25 - .L_24)
.L_24:
        /*005c*/ 	.word	0x00000000
        /*0060*/ 	.short	0x0001
        /*0062*/ 	.short	0x0004
        /*0064*/ 	.byte	0x00, 0xf0, 0x11, 0x00


	//----- nvinfo : EIATTR_KPARAM_INFO
	.align		4
.L_25:
        /*0068*/ 	.byte	0x04, 0x17
        /*006a*/ 	.short	(.L_27 - .L_26)
.L_26:
        /*006c*/ 	.word	0x00000000
        /*0070*/ 	.short	0x0000
        /*0072*/ 	.short	0x0000
        /*0074*/ 	.byte	0x00, 0xf0, 0x11, 0x00


	//----- nvinfo : EIATTR_SPARSE_MMA_MASK
	.align		4
.L_27:
        /*0078*/ 	.byte	0x03, 0x50
        /*007a*/ 	.short	0x0000


	//----- nvinfo : EIATTR_MAXREG_COUNT
	.align		4
        /*007c*/ 	.byte	0x03, 0x1b
        /*007e*/ 	.short	0x00ff


	//----- nvinfo : EIATTR_MERCURY_ISA_VERSION
	.align		4
        /*0080*/ 	.byte	0x03, 0x5f
        /*0082*/ 	.short	0x0101


	//----- nvinfo : EIATTR_VRC_CTA_INIT_COUNT
	.align		4
        /*0084*/ 	.byte	0x02, 0x4a
	.zero		1
	.zero		1


	//----- nvinfo : EIATTR_EXIT_INSTR_OFFSETS
	.align		4
        /*0088*/ 	.byte	0x04, 0x1c
        /*008a*/ 	.short	(.L_29 - .L_28)


	//   ....[0]....
.L_28:
        /*008c*/ 	.word	0x000000d0


	//   ....[1]....
        /*0090*/ 	.word	0x00000120


	//   ....[2]....
        /*0094*/ 	.word	0x00000410


	//   ....[3]....
        /*0098*/ 	.word	0x00000480


	//   ....[4]....
        /*009c*/ 	.word	0x000004c0


	//----- nvinfo : EIATTR_CBANK_PARAM_SIZE
	.align		4
.L_29:
        /*00a0*/ 	.byte	0x03, 0x19
        /*00a2*/ 	.short	0x0030


	//----- nvinfo : EIATTR_PARAM_CBANK
	.align		4
        /*00a4*/ 	.byte	0x04, 0x0a
        /*00a6*/ 	.short	(.L_31 - .L_30)
	.align		4
.L_30:
        /*00a8*/ 	.word	index@(.nv.constant0._Z6updateiiiPiP5ParmsPfS2_)
        /*00ac*/ 	.short	0x0380
        /*00ae*/ 	.short	0x0030


	//----- nvinfo : EIATTR_SW_WAR
	.align		4
.L_31:
        /*00b0*/ 	.byte	0x04, 0x36
        /*00b2*/ 	.short	(.L_33 - .L_32)
.L_32:
        /*00b4*/ 	.word	0x00000008
.L_33:


//--------------------- .nv.info._Z7iniDataiiPfS_ --------------------------
	.section	.nv.info._Z7iniDataiiPfS_,"",@"SHT_CUDA_INFO"
	.sectionflags	@""
	.align	4


	//----- nvinfo : EIATTR_CUDA_API_VERSION
	.align		4
        /*0000*/ 	.byte	0x04, 0x37
        /*0002*/ 	.short	(.L_35 - .L_34)
.L_34:
        /*0004*/ 	.word	0x00000082


	//----- nvinfo : EIATTR_KPARAM_INFO
	.align		4
.L_35:
        /*0008*/ 	.byte	0x04, 0x17
        /*000a*/ 	.short	(.L_37 - .L_36)
.L_36:
        /*000c*/ 	.word	0x00000000
        /*0010*/ 	.short	0x0003
        /*0012*/ 	.short	0x0010
        /*0014*/ 	.byte	0x00, 0xf5, 0x21, 0x00


	//----- nvinfo : EIATTR_KPARAM_INFO
	.align		4
.L_37:
        /*0018*/ 	.byte	0x04, 0x17
        /*001a*/ 	.short	(.L_39 - .L_38)
.L_38:
        /*001c*/ 	.word	0x00000000
        /*0020*/ 	.short	0x0002
        /*0022*/ 	.short	0x0008
        /*0024*/ 	.byte	0x00, 0xf5, 0x21, 0x00


	//----- nvinfo : EIATTR_KPARAM_INFO
	.align		4
.L_39:
        /*0028*/ 	.byte	0x04, 0x17
        /*002a*/ 	.short	(.L_41 - .L_40)
.L_40:
        /*002c*/ 	.word	0x00000000
        /*0030*/ 	.short	0x0001
        /*0032*/ 	.short	0x0004
        /*0034*/ 	.byte	0x00, 0xf0, 0x11, 0x00


	//----- nvinfo : EIATTR_KPARAM_INFO
	.align		4
.L_41:
        /*0038*/ 	.byte	0x04, 0x17
        /*003a*/ 	.short	(.L_43 - .L_42)
.L_42:
        /*003c*/ 	.word	0x00000000
        /*0040*/ 	.short	0x0000
        /*0042*/ 	.short	0x0000
        /*0044*/ 	.byte	0x00, 0xf0, 0x11, 0x00


	//----- nvinfo : EIATTR_SPARSE_MMA_MASK
	.align		4
.L_43:
        /*0048*/ 	.byte	0x03, 0x50
        /*004a*/ 	.short	0x0000


	//----- nvinfo : EIATTR_MAXREG_COUNT
	.align		4
        /*004c*/ 	.byte	0x03, 0x1b
        /*004e*/ 	.short	0x00ff


	//----- nvinfo : EIATTR_MERCURY_ISA_VERSION
	.align		4
        /*0050*/ 	.byte	0x03, 0x5f
        /*0052*/ 	.short	0x0101


	//----- nvinfo : EIATTR_VRC_CTA_INIT_COUNT
	.align		4
        /*0054*/ 	.byte	0x02, 0x4a
	.zero		1
	.zero		1


	//----- nvinfo : EIATTR_EXIT_INSTR_OFFSETS
	.align		4
        /*0058*/ 	.byte	0x04, 0x1c
        /*005a*/ 	.short	(.L_45 - .L_44)


	//   ....[0]....
.L_44:
        /*005c*/ 	.word	0x000000d0


	//   ....[1]....
        /*0060*/ 	.word	0x00000240


	//----- nvinfo : EIATTR_CBANK_PARAM_SIZE
	.align		4
.L_45:
        /*0064*/ 	.byte	0x03, 0x19
        /*0066*/ 	.short	0x0018


	//----- nvinfo : EIATTR_PARAM_CBANK
	.align		4
        /*0068*/ 	.byte	0x04, 0x0a
        /*006a*/ 	.short	(.L_47 - .L_46)
	.align		4
.L_46:
        /*006c*/ 	.word	index@(.nv.constant0._Z7iniDataiiPfS_)
        /*0070*/ 	.short	0x0380
        /*0072*/ 	.short	0x0018


	//----- nvinfo : EIATTR_SW_WAR
	.align		4
.L_47:
        /*0074*/ 	.byte	0x04, 0x36
        /*0076*/ 	.short	(.L_49 - .L_48)
.L_48:
        /*0078*/ 	.word	0x00000008
.L_49:


//--------------------- .nv.callgraph             --------------------------
	.section	.nv.callgraph,"",@"SHT_CUDA_CALLGRAPH"
	.align	4
	.sectionentsize	8
	.align		4
        /*0000*/ 	.word	0x00000000
	.align		4
        /*0004*/ 	.word	0xffffffff
	.align		4
        /*0008*/ 	.word	0x00000000
	.align		4
        /*000c*/ 	.word	0xfffffffe
	.align		4
        /*0010*/ 	.word	0x00000000
	.align		4
        /*0014*/ 	.word	0xfffffffd
	.align		4
        /*0018*/ 	.word	0x00000000
	.align		4
        /*001c*/ 	.word	0xfffffffc


//--------------------- .text._Z6updateiiiPiP5ParmsPfS2_ --------------------------
	.section	.text._Z6updateiiiPiP5ParmsPfS2_,"ax",@progbits
	.align	128
        .global         _Z6updateiiiPiP5ParmsPfS2_
        .type           _Z6updateiiiPiP5ParmsPfS2_,@function
        .size           _Z6updateiiiPiP5ParmsPfS2_,(.L_x_2 - _Z6updateiiiPiP5ParmsPfS2_)
        .other          _Z6updateiiiPiP5ParmsPfS2_,@"STO_CUDA_ENTRY STV_DEFAULT"
_Z6updateiiiPiP5ParmsPfS2_:
.text._Z6updateiiiPiP5ParmsPfS2_:
[----:B------:R-:W-:Y:S01]  /*0000*/  LDC R1, c[0x0][0x37c] ;  /* 0x0000df00ff017b82 */ /* 0x000fe20000000800 */
[----:B------:R-:W0:Y:S07]  /*0010*/  S2R R3, SR_TID.X ;  /* 0x0000000000037919 */ /* 0x000e2e0000002100 */
[----:B------:R-:W0:Y:S01]  /*0020*/  S2UR UR5, SR_CTAID.X ;  /* 0x00000000000579c3 */ /* 0x000e220000002500 */
[----:B------:R-:W1:Y:S01]  /*0030*/  LDCU UR4, c[0x0][0x380] ;  /* 0x00007000ff0477ac */ /* 0x000e620008000800 */
[----:B------:R-:W2:Y:S06]  /*0040*/  S2R R5, SR_TID.Y ;  /* 0x0000000000057919 */ /* 0x000eac0000002200 */
[----:B------:R-:W0:Y:S08]  /*0050*/  LDC R0, c[0x0][0x360] ;  /* 0x0000d800ff007b82 */ /* 0x000e300000000800 */
[----:B------:R-:W2:Y:S01]  /*0060*/  S2UR UR6, SR_CTAID.Y ;  /* 0x00000000000679c3 */ /* 0x000ea20000002600 */
[----:B-1----:R-:W-:-:S07]  /*0070*/  UIADD3 UR4, UPT, UPT, UR4, -0x1, URZ ;  /* 0xffffffff04047890 */ /* 0x002fce000fffe0ff */
[----:B------:R-:W2:Y:S01]  /*0080*/  LDC R2, c[0x0][0x364] ;  /* 0x0000d900ff027b82 */ /* 0x000ea20000000800 */
[----:B0-----:R-:W-:-:S05]  /*0090*/  IMAD R0, R0, UR5, R3 ;  /* 0x0000000500007c24 */ /* 0x001fca000f8e0203 */
[----:B------:R-:W-:-:S04]  /*00a0*/  ISETP.GE.AND P0, PT, R0, UR4, PT ;  /* 0x0000000400007c0c */ /* 0x000fc8000bf06270 */
[----:B------:R-:W-:Y:S01]  /*00b0*/  ISETP.LT.OR P0, PT, R0, 0x1, P0 ;  /* 0x000000010000780c */ /* 0x000fe20000701670 */
[----:B--2---:R-:W-:-:S12]  /*00c0*/  IMAD R2, R2, UR6, R5 ;  /* 0x0000000602027c24 */ /* 0x004fd8000f8e0205 */
[----:B------:R-:W-:Y:S05]  /*00d0*/  @P0 EXIT ;  /* 0x000000000000094d */ /* 0x000fea0003800000 */
[----:B------:R-:W0:Y:S02]  /*00e0*/  LDCU UR6, c[0x0][0x384] ;  /* 0x00007080ff0677ac */ /* 0x000e240008000800 */
[----:B0-----:R-:W-:-:S06]  /*00f0*/  UIADD3 UR4, UPT, UPT, UR6, -0x1, URZ ;  /* 0xffffffff06047890 */ /* 0x001fcc000fffe0ff */
[----:B------:R-:W-:-:S04]  /*0100*/  ISETP.GE.AND P0, PT, R2, UR4, PT ;  /* 0x0000000402007c0c */ /* 0x000fc8000bf06270 */
[----:B------:R-:W-:-:S13]  /*0110*/  ISETP.EQ.OR P0, PT, R2, RZ, P0 ;  /* 0x000000ff0200720c */ /* 0x000fda0000702670 */
[----:B------:R-:W-:Y:S05]  /*0120*/  @P0 EXIT ;  /* 0x000000000000094d */ /* 0x000fea0003800000 */
[----:B------:R-:W0:Y:S01]  /*0130*/  LDCU.128 UR8, c[0x0][0x3a0] ;  /* 0x00007400ff0877ac */ /* 0x000e220008000c00 */
[----:B------:R-:W-:Y:S01]  /*0140*/  IMAD R3, R0, UR6, RZ ;  /* 0x0000000600037c24 */ /* 0x000fe2000f8e02ff */
[----:B------:R-:W1:Y:S01]  /*0150*/  LDC.64 R10, c[0x0][0x398] ;  /* 0x0000e600ff0a7b82 */ /* 0x000e620000000a00 */
[----:B------:R-:W-:Y:S01]  /*0160*/  IMAD R0, RZ, RZ, -UR6 ;  /* 0x80000006ff007e24 */ /* 0x000fe2000f8e02ff */
[----:B------:R-:W1:Y:S01]  /*0170*/  LDCU.64 UR4, c[0x0][0x358] ;  /* 0x00006b00ff0477ac */ /* 0x000e620008000a00 */
[C---:B------:R-:W-:Y:S01]  /*0180*/  VIADD R5, R3.reuse, UR6 ;  /* 0x0000000603057c36 */ /* 0x040fe20008000000 */
[----:B------:R-:W-:Y:S01]  /*0190*/  IADD3 R4, P0, PT, R2, R3, RZ ;  /* 0x0000000302047210 */ /* 0x000fe20007f1e0ff */
[----:B------:R-:W2:Y:S03]  /*01a0*/  LDCU UR7, c[0x0][0x388] ;  /* 0x00007100ff0777ac */ /* 0x000ea60008000800 */
[----:B------:R-:W-:Y:S01]  /*01b0*/  LEA.HI.X.SX32 R9, R3, RZ, 0x1, P0 ;  /* 0x000000ff03097211 */ /* 0x000fe200000f0eff */
[----:B------:R-:W-:Y:S01]  /*01c0*/  IMAD R3, R0, 0x2, R5 ;  /* 0x0000000200037824 */ /* 0x000fe200078e0205 */
[----:B------:R-:W-:Y:S01]  /*01d0*/  IADD3 R7, P1, PT, R2, R5, RZ ;  /* 0x0000000502077210 */ /* 0x000fe20007f3e0ff */
[C---:B------:R-:W-:Y:S01]  /*01e0*/  IMAD.SHL.U32 R0, R4.reuse, 0x4, RZ ;  /* 0x0000000404007824 */ /* 0x040fe200078e00ff */
[----:B------:R-:W-:-:S02]  /*01f0*/  SHF.L.U64.HI R4, R4, 0x2, R9 ;  /* 0x0000000204047819 */ /* 0x000fc40000010209 */
[----:B------:R-:W-:Y:S02]  /*0200*/  IADD3 R6, P0, PT, R2, R3, RZ ;  /* 0x0000000302067210 */ /* 0x000fe40007f1e0ff */
[----:B------:R-:W-:Y:S02]  /*0210*/  LEA.HI.X.SX32 R8, R5, RZ, 0x1, P1 ;  /* 0x000000ff05087211 */ /* 0x000fe400008f0eff */
[----:B0-----:R-:W-:Y:S02]  /*0220*/  IADD3 R2, P1, PT, R0, UR8, RZ ;  /* 0x0000000800027c10 */ /* 0x001fe4000ff3e0ff */
[----:B------:R-:W-:Y:S02]  /*0230*/  LEA R12, P3, R6, UR8, 0x2 ;  /* 0x00000008060c7c11 */ /* 0x000fe4000f8610ff */
[----:B------:R-:W-:Y:S02]  /*0240*/  LEA.HI.X.SX32 R5, R3, RZ, 0x1, P0 ;  /* 0x000000ff03057211 */ /* 0x000fe400000f0eff */
[----:B------:R-:W-:Y:S01]  /*0250*/  LEA R20, P2, R7, UR8, 0x2 ;  /* 0x0000000807147c11 */ /* 0x000fe2000f8410ff */
[----:B-1----:R-:W3:Y:S01]  /*0260*/  LDG.E R23, desc[UR4][R10.64+0x4] ;  /* 0x000004040a177981 */ /* 0x002ee2000c1e1900 */
[----:B------:R-:W-:-:S02]  /*0270*/  IADD3.X R3, PT, PT, R4, UR9, RZ, P1, !PT ;  /* 0x0000000904037c10 */ /* 0x000fc40008ffe4ff */
[----:B------:R-:W-:Y:S02]  /*0280*/  LEA.HI.X R13, R6, UR9, R5, 0x2, P3 ;  /* 0x00000009060d7c11 */ /* 0x000fe400098f1405 */
[----:B------:R-:W-:Y:S01]  /*0290*/  LEA.HI.X R21, R7, UR9, R8, 0x2, P2 ;  /* 0x0000000907157c11 */ /* 0x000fe200090f1408 */
[----:B------:R-:W4:Y:S04]  /*02a0*/  LDG.E R6, desc[UR4][R2.64] ;  /* 0x0000000402067981 */ /* 0x000f28000c1e1900 */
[----:B------:R-:W5:Y:S04]  /*02b0*/  LDG.E R20, desc[UR4][R20.64] ;  /* 0x0000000414147981 */ /* 0x000f68000c1e1900 */
[----:B------:R-:W5:Y:S04]  /*02c0*/  LDG.E R13, desc[UR4][R12.64] ;  /* 0x000000040c0d7981 */ /* 0x000f68000c1e1900 */
[----:B------:R-:W3:Y:S04]  /*02d0*/  LDG.E R8, desc[UR4][R2.64+0x4] ;  /* 0x0000040402087981 */ /* 0x000ee8000c1e1900 */
[----:B------:R-:W3:Y:S04]  /*02e0*/  LDG.E R9, desc[UR4][R2.64+-0x4] ;  /* 0xfffffc0402097981 */ /* 0x000ee8000c1e1900 */
[----:B------:R-:W3:Y:S01]  /*02f0*/  LDG.E R5, desc[UR4][R10.64] ;  /* 0x000000040a057981 */ /* 0x000ee2000c1e1900 */
[----:B--2---:R-:W-:Y:S01]  /*0300*/  ISETP.NE.AND P0, PT, RZ, UR7, PT ;  /* 0x00000007ff007c0c */ /* 0x004fe2000bf05270 */
[----:B----4-:R-:W0:Y:S01]  /*0310*/  F2F.F64.F32 R6, R6 ;  /* 0x0000000600067310 */ /* 0x010e220000201800 */
[----:B-----5:R-:W-:-:S07]  /*0320*/  FADD R22, R20, R13 ;  /* 0x0000000d14167221 */ /* 0x020fce0000000000 */
[----:B------:R-:W1:Y:S01]  /*0330*/  F2F.F64.F32 R16, R22 ;  /* 0x0000001600107310 */ /* 0x000e620000201800 */
[----:B---3--:R-:W-:Y:S01]  /*0340*/  FADD R24, R8, R9 ;  /* 0x0000000908187221 */ /* 0x008fe20000000000 */
[----:B0-----:R-:W-:-:S06]  /*0350*/  DADD R18, R6, R6 ;  /* 0x0000000006127229 */ /* 0x001fcc0000000006 */
[----:B------:R-:W0:Y:S08]  /*0360*/  F2F.F64.F32 R8, R24 ;  /* 0x0000001800087310 */ /* 0x000e300000201800 */
[----:B------:R-:W2:Y:S01]  /*0370*/  F2F.F64.F32 R14, R5 ;  /* 0x00000005000e7310 */ /* 0x000ea20000201800 */
[----:B-1----:R-:W-:-:S07]  /*0380*/  DADD R16, R16, -R18 ;  /* 0x0000000010107229 */ /* 0x002fce0000000812 */
[----:B------:R-:W1:Y:S01]  /*0390*/  F2F.F64.F32 R12, R23 ;  /* 0x00000017000c7310 */ /* 0x000e620000201800 */
[----:B0-----:R-:W-:Y:S02]  /*03a0*/  DADD R8, -R18, R8 ;  /* 0x0000000012087229 */ /* 0x001fe40000000108 */
[----:B--2---:R-:W-:-:S08]  /*03b0*/  DFMA R14, R14, R16, R6 ;  /* 0x000000100e0e722b */ /* 0x004fd00000000006 */
[----:B-1----:R-:W-:Y:S01]  /*03c0*/  DFMA R8, R12, R8, R14 ;  /* 0x000000080c08722b */ /* 0x002fe2000000000e */
[----:B------:R-:W-:-:S09]  /*03d0*/  IADD3 R6, P1, PT, R0, UR10, RZ ;  /* 0x0000000a00067c10 */ /* 0x000fd2000ff3e0ff */
[----:B------:R-:W0:Y:S01]  /*03e0*/  F2F.F32.F64 R9, R8 ;  /* 0x0000000800097310 */ /* 0x000e220000301000 */
[----:B------:R-:W-:-:S05]  /*03f0*/  IADD3.X R7, PT, PT, R4, UR11, RZ, P1, !PT ;  /* 0x0000000b04077c10 */ /* 0x000fca0008ffe4ff */
[----:B0-----:R0:W-:Y:S01]  /*0400*/  STG.E desc[UR4][R6.64], R9 ;  /* 0x0000000906007986 */ /* 0x0011e2000c101904 */
[----:B------:R-:W-:Y:S05]  /*0410*/  @!P0 EXIT ;  /* 0x000000000000894d */ /* 0x000fea0003800000 */
[----:B------:R-:W2:Y:S01]  /*0420*/  LDG.E R2, desc[UR4][R2.64] ;  /* 0x0000000402027981 */ /* 0x000ea2000c1e1900 */
[----:B------:R-:W-:Y:S01]  /*0430*/  UMOV UR6, 0x47ae147b ;  /* 0x47ae147b00067882 */ /* 0x000fe20000000000 */
[----:B------:R-:W-:Y:S01]  /*0440*/  UMOV UR7, 0x3f847ae1 ;  /* 0x3f847ae100077882 */ /* 0x000fe20000000000 */
[----:B--2---:R-:W-:-:S06]  /*0450*/  FADD R4, R9, -R2 ;  /* 0x8000000209047221 */ /* 0x004fcc0000000000 */
[----:B------:R-:W1:Y:S02]  /*0460*/  F2F.F64.F32 R4, |R4| ;  /* 0x4000000400047310 */ /* 0x000e640000201800 */
[----:B-1----:R-:W-:-:S14]  /*0470*/  DSETP.GEU.AND P0, PT, R4, UR6, PT ;  /* 0x0000000604007e2a */ /* 0x002fdc000bf0e000 */
[----:B------:R-:W-:Y:S05]  /*0480*/  @P0 EXIT ;  /* 0x000000000000094d */ /* 0x000fea0003800000 */
[----:B------:R-:W1:Y:S01]  /*0490*/  LDC.64 R2, c[0x0][0x390] ;  /* 0x0000e400ff027b82 */ /* 0x000e620000000a00 */
[----:B------:R-:W-:-:S05]  /*04a0*/  IMAD.MOV.U32 R5, RZ, RZ, 0x1 ;  /* 0x00000001ff057424 */ /* 0x000fca00078e00ff */
[----:B-1----:R-:W-:Y:S01]  /*04b0*/  STG.E desc[UR4][R2.64], R5 ;  /* 0x0000000502007986 */ /* 0x002fe2000c101904 */
[----:B------:R-:W-:Y:S05]  /*04c0*/  EXIT ;  /* 0x000000000000794d */ /* 0x000fea0003800000 */
.L_x_0:
[----:B------:R-:W-:-:S00]  /*04d0*/  BRA `(.L_x_0) ;  /* 0xfffffffc00fc7947 */ /* 0x000fc0000383ffff */
[----:B------:R-:W-:-:S00]  /*04e0*/  NOP ;  /* 0x0000000000007918 */ /* 0x000fc00000000000 */
        /* <DEDUP_REMOVED lines=9> */
.L_x_2:


//--------------------- .text._Z7iniDataiiPfS_    --------------------------
	.section	.text._Z7iniDataiiPfS_,"ax",@progbits
	.align	128
        .global         _Z7iniDataiiPfS_
        .type           _Z7iniDataiiPfS_,@function
        .size           _Z7iniDataiiPfS_,(.L_x_3 - _Z7iniDataiiPfS_)
        .other          _Z7iniDataiiPfS_,@"STO_CUDA_ENTRY STV_DEFAULT"
_Z7iniDataiiPfS_:
.text._Z7iniDataiiPfS_:
[----:B------:R-:W-:Y:S01]  /*0000*/  LDC R1, c[0x0][0x37c] ;  /* 0x0000df00ff017b82 */ /* 0x000fe20000000800 */
[----:B------:R-:W0:Y:S07]  /*0010*/  S2R R2, SR_TID.Y ;  /* 0x0000000000027919 */ /* 0x000e2e0000002200 */
[----:B------:R-:W1:Y:S01]  /*0020*/  LDC R0, c[0x0][0x360] ;  /* 0x0000d800ff007b82 */ /* 0x000e620000000800 */
[----:B------:R-:W2:Y:S01]  /*0030*/  LDCU.64 UR6, c[0x0][0x380] ;  /* 0x00007000ff0677ac */ /* 0x000ea20008000a00 */
[----:B------:R-:W1:Y:S06]  /*0040*/  S2R R5, SR_TID.X ;  /* 0x0000000000057919 */ /* 0x000e6c0000002100 */
[----:B------:R-:W0:Y:S08]  /*0050*/  S2UR UR5, SR_CTAID.Y ;  /* 0x00000000000579c3 */ /* 0x000e300000002600 */
[----:B------:R-:W0:Y:S08]  /*0060*/  LDC R3, c[0x0][0x364] ;  /* 0x0000d900ff037b82 */ /* 0x000e300000000800 */
[----:B------:R-:W1:Y:S01]  /*0070*/  S2UR UR4, SR_CTAID.X ;  /* 0x00000000000479c3 */ /* 0x000e620000002500 */
[----:B0-----:R-:W-:-:S05]  /*0080*/  IMAD R3, R3, UR5, R2 ;  /* 0x0000000503037c24 */ /* 0x001fca000f8e0202 */
[----:B--2---:R-:W-:Y:S01]  /*0090*/  ISETP.GE.AND P0, PT, R3, UR7, PT ;  /* 0x0000000703007c0c */ /* 0x004fe2000bf06270 */
[----:B-1----:R-:W-:-:S05]  /*00a0*/  IMAD R0, R0, UR4, R5 ;  /* 0x0000000400007c24 */ /* 0x002fca000f8e0205 */
[----:B------:R-:W-:-:S04]  /*00b0*/  ISETP.GE.OR P0, PT, R0, UR6, P0 ;  /* 0x0000000600007c0c */ /* 0x000fc80008706670 */
[----:B------:R-:W-:-:S13]  /*00c0*/  ISETP.LT.OR P0, PT, R0, RZ, P0 ;  /* 0x000000ff0000720c */ /* 0x000fda0000701670 */
[----:B------:R-:W-:Y:S05]  /*00d0*/  @P0 EXIT ;  /* 0x000000000000094d */ /* 0x000fea0003800000 */
[----:B------:R-:W0:Y:S01]  /*00e0*/  LDCU.64 UR8, c[0x0][0x388] ;  /* 0x00007100ff0877ac */ /* 0x000e220008000a00 */
[C---:B------:R-:W-:Y:S01]  /*00f0*/  IMAD R6, R0.reuse, UR7, RZ ;  /* 0x0000000700067c24 */ /* 0x040fe2000f8e02ff */
[----:B------:R-:W-:Y:S01]  /*0100*/  LOP3.LUT R2, RZ, R0, RZ, 0x33, !PT ;  /* 0x00000000ff027212 */ /* 0x000fe200078e33ff */
[-C--:B------:R-:W-:Y:S01]  /*0110*/  IMAD R5, R0, R3.reuse, RZ ;  /* 0x0000000300057224 */ /* 0x080fe200078e02ff */
[----:B------:R-:W1:Y:S01]  /*0120*/  LDCU.64 UR10, c[0x0][0x390] ;  /* 0x00007200ff0a77ac */ /* 0x000e620008000a00 */
[-C--:B------:R-:W-:Y:S02]  /*0130*/  LOP3.LUT R4, RZ, R3.reuse, RZ, 0x33, !PT ;  /* 0x00000003ff047212 */ /* 0x080fe400078e33ff */
[----:B------:R-:W-:Y:S01]  /*0140*/  IADD3 R6, P0, PT, R6, R3, RZ ;  /* 0x0000000306067210 */ /* 0x000fe20007f1e0ff */
[----:B------:R-:W-:Y:S01]  /*0150*/  VIADD R2, R2, UR6 ;  /* 0x0000000602027c36 */ /* 0x000fe20008000000 */
[----:B------:R-:W2:Y:S01]  /*0160*/  LDCU.64 UR4, c[0x0][0x358] ;  /* 0x00006b00ff0477ac */ /* 0x000ea20008000a00 */
[----:B------:R-:W-:-:S02]  /*0170*/  VIADD R4, R4, UR7 ;  /* 0x0000000704047c36 */ /* 0x000fc40008000000 */
[----:B------:R-:W-:Y:S02]  /*0180*/  IMAD R5, R2, R5, RZ ;  /* 0x0000000502057224 */ /* 0x000fe400078e02ff */
[----:B------:R-:W-:Y:S02]  /*0190*/  IMAD.X R7, RZ, RZ, RZ, P0 ;  /* 0x000000ffff077224 */ /* 0x000fe400000e06ff */
[----:B------:R-:W-:Y:S02]  /*01a0*/  IMAD.SHL.U32 R3, R6, 0x4, RZ ;  /* 0x0000000406037824 */ /* 0x000fe400078e00ff */
[----:B------:R-:W-:Y:S01]  /*01b0*/  IMAD R0, R4, R5, RZ ;  /* 0x0000000504007224 */ /* 0x000fe200078e02ff */
[----:B------:R-:W-:Y:S02]  /*01c0*/  SHF.L.U64.HI R5, R6, 0x2, R7 ;  /* 0x0000000206057819 */ /* 0x000fe40000010207 */
[C---:B0-----:R-:W-:Y:S02]  /*01d0*/  IADD3 R2, P0, PT, R3.reuse, UR8, RZ ;  /* 0x0000000803027c10 */ /* 0x041fe4000ff1e0ff */
[----:B-1----:R-:W-:-:S02]  /*01e0*/  IADD3 R4, P1, PT, R3, UR10, RZ ;  /* 0x0000000a03047c10 */ /* 0x002fc4000ff3e0ff */
[C---:B------:R-:W-:Y:S02]  /*01f0*/  IADD3.X R3, PT, PT, R5.reuse, UR9, RZ, P0, !PT ;  /* 0x0000000905037c10 */ /* 0x040fe400087fe4ff */
[----:B------:R-:W-:Y:S02]  /*0200*/  I2FP.F32.S32 R7, R0 ;  /* 0x0000000000077245 */ /* 0x000fe40000201400 */
[----:B------:R-:W-:-:S03]  /*0210*/  IADD3.X R5, PT, PT, R5, UR11, RZ, P1, !PT ;  /* 0x0000000b05057c10 */ /* 0x000fc60008ffe4ff */
[----:B--2---:R-:W-:Y:S04]  /*0220*/  STG.E desc[UR4][R2.64], R7 ;  /* 0x0000000702007986 */ /* 0x004fe8000c101904 */
[----:B------:R-:W-:Y:S01]  /*0230*/  STG.E desc[UR4][R4.64], R7 ;  /* 0x0000000704007986 */ /* 0x000fe2000c101904 */
[----:B------:R-:W-:Y:S05]  /*0240*/  EXIT ;  /* 0x000000000000794d */ /* 0x000fea0003800000 */
.L_x_1:
        /* <DEDUP_REMOVED lines=11> */
.L_x_3:


//--------------------- .nv.shared.reserved.0     --------------------------
	.section	.nv.shared.reserved.0,"aw",@nobits
	.weak		__nv_reservedSMEM_offset_0_alias
	.size		__nv_reservedSMEM_offset_0_alias, 0, 64
	.other		__nv_reservedSMEM_offset_0_alias,@"STO_CUDA_RESERVED_SHARED STV_DEFAULT"
__nv_reservedSMEM_offset_0_alias:
	.zero		0
	.zero		64


//--------------------- .nv.constant0._Z6updateiiiPiP5ParmsPfS2_ --------------------------
	.section	.nv.constant0._Z6updateiiiPiP5ParmsPfS2_,"a",@progbits
	.sectionflags	@""
	.align	4
.nv.constant0._Z6updateiiiPiP5ParmsPfS2_:
	.zero		944


//--------------------- .nv.constant0._Z7iniDataiiPfS_ --------------------------
	.section	.nv.constant0._Z7iniDataiiPfS_,"a",@progbits
	.sectionflags	@""
	.align	4
.nv.constant0._Z7iniDataiiPfS_:
	.zero		920


//--------------------- SYMBOLS --------------------------

	.type		.nv.reservedSmem.offset0,@object
	.size		.nv.reservedSmem.offset0,0x4
